//
// Generated by NVIDIA NVVM Compiler
//
// Compiler Build ID: CL-36424714
// Cuda compilation tools, release 13.0, V13.0.88
// Based on NVVM 20.0.0
//

.version 9.0
.target sm_100
.address_size 64

	// .globl	_Z17count_word_kernelPPcPiiPKci

.visible .entry _Z17count_word_kernelPPcPiiPKci(
	.param .u64 .ptr .align 1 _Z17count_word_kernelPPcPiiPKci_param_0,
	.param .u64 .ptr .align 1 _Z17count_word_kernelPPcPiiPKci_param_1,
	.param .u32 _Z17count_word_kernelPPcPiiPKci_param_2,
	.param .u64 .ptr .align 1 _Z17count_word_kernelPPcPiiPKci_param_3,
	.param .u32 _Z17count_word_kernelPPcPiiPKci_param_4
)
{
	.reg .pred 	%p<8>;
	.reg .b16 	%rs<5>;
	.reg .b32 	%r<14>;
	.reg .b64 	%rd<20>;

	ld.param.u64 	%rd5, [_Z17count_word_kernelPPcPiiPKci_param_0];
	ld.param.u64 	%rd6, [_Z17count_word_kernelPPcPiiPKci_param_1];
	ld.param.u32 	%r6, [_Z17count_word_kernelPPcPiiPKci_param_2];
	ld.param.u64 	%rd7, [_Z17count_word_kernelPPcPiiPKci_param_3];
	ld.param.u32 	%r5, [_Z17count_word_kernelPPcPiiPKci_param_4];
	cvta.to.global.u64 	%rd1, %rd7;
	mov.u32 	%r7, %ctaid.x;
	mov.u32 	%r8, %ntid.x;
	mov.u32 	%r9, %tid.x;
	mad.lo.s32 	%r1, %r7, %r8, %r9;
	setp.ge.s32 	%p1, %r1, %r6;
	@%p1 bra 	$L__BB0_10;
	cvta.to.global.u64 	%rd9, %rd5;
	mul.wide.s32 	%rd10, %r1, 8;
	add.s64 	%rd11, %rd9, %rd10;
	ld.global.u64 	%rd2, [%rd11];
	setp.lt.s32 	%p2, %r5, 1;
	mov.b64 	%rd19, 0;
	@%p2 bra 	$L__BB0_7;
	mov.b32 	%r12, 0;
$L__BB0_3:
	cvt.u64.u32 	%rd12, %r12;
	add.s64 	%rd13, %rd2, %rd12;
	ld.u8 	%rs1, [%rd13];
	setp.eq.s16 	%p3, %rs1, 0;
	mov.u32 	%r13, %r12;
	@%p3 bra 	$L__BB0_6;
	add.s64 	%rd15, %rd1, %rd12;
	ld.global.u8 	%rs2, [%rd15];
	setp.ne.s16 	%p4, %rs1, %rs2;
	@%p4 bra 	$L__BB0_10;
	add.s32 	%r12, %r12, 1;
	setp.ne.s32 	%p5, %r12, %r5;
	mov.u32 	%r13, %r5;
	@%p5 bra 	$L__BB0_3;
$L__BB0_6:
	cvt.u64.u32 	%rd19, %r13;
$L__BB0_7:
	add.s64 	%rd16, %rd2, %rd19;
	ld.u8 	%rs3, [%rd16];
	setp.ne.s16 	%p6, %rs3, 0;
	@%p6 bra 	$L__BB0_10;
	add.s64 	%rd17, %rd1, %rd19;
	ld.global.u8 	%rs4, [%rd17];
	setp.ne.s16 	%p7, %rs4, 0;
	@%p7 bra 	$L__BB0_10;
	cvta.to.global.u64 	%rd18, %rd6;
	atom.global.add.u32 	%r11, [%rd18], 1;
$L__BB0_10:
	ret;

}


// ===== COMPILED SASS (sm_100) =====

	.target	sm_100

	.elftype	@"ET_EXEC"


//--------------------- .note.nv.tkinfo           --------------------------
	.section	.note.nv.tkinfo,"",@"SHT_NOTE"
	.sectionflags	@"SHF_NOTE_NV_TKINFO"
	.tkinfo
        /*0018*/ 	.word	0x00000002
        /*0030*/ 	.string	""
        /*0030*/ 	.string	"ptxas"
        /*0030*/ 	.string	"Cuda compilation tools, release 13.0, V13.0.88"
        /*0030*/ 	.string	"Build cuda_13.0.r13.0/compiler.36424714_0"
        /*0030*/ 	.string	"-arch sm_100 -m 64 "



//--------------------- .note.nv.cuinfo           --------------------------
	.section	.note.nv.cuinfo,"",@"SHT_NOTE"
	.sectionflags	@"SHF_NOTE_NV_CUINFO"
        /*0018*/ 	.short	0x0002
        /*001a*/ 	.short	0x0064
        /*001c*/ 	.short	0x0082
	.zero		2


//--------------------- .nv.info                  --------------------------
	.section	.nv.info,"",@"SHT_CUDA_INFO"
	.align	4


	//----- nvinfo : EIATTR_REGCOUNT
	.align		4
        /*0000*/ 	.byte	0x04, 0x2f
        /*0002*/ 	.short	(.L_1 - .L_0)
	.align		4
.L_0:
        /*0004*/ 	.word	index@(_Z17count_word_kernelPPcPiiPKci)
        /*0008*/ 	.word	0x0000000c


	//----- nvinfo : EIATTR_FRAME_SIZE
	.align		4
.L_1:
        /*000c*/ 	.byte	0x04, 0x11
        /*000e*/ 	.short	(.L_3 - .L_2)
	.align		4
.L_2:
        /*0010*/ 	.word	index@(_Z17count_word_kernelPPcPiiPKci)
        /*0014*/ 	.word	0x00000000


	//----- nvinfo : EIATTR_MIN_STACK_SIZE
	.align		4
.L_3:
        /*0018*/ 	.byte	0x04, 0x12
        /*001a*/ 	.short	(.L_5 - .L_4)
	.align		4
.L_4:
        /*001c*/ 	.word	index@(_Z17count_word_kernelPPcPiiPKci)
        /*0020*/ 	.word	0x00000000
.L_5:


//--------------------- .nv.compat                --------------------------
	.section	.nv.compat,"",@"SHT_CUDA_COMPAT_INFO"
	.align	4
        /*0000*/ 	.byte	0x02, 0x09, 0x00, 0x00, 0x02, 0x02, 0x01, 0x00, 0x02, 0x05, 0x05, 0x00, 0x03, 0x07, 0x01, 0x01
        /*0010*/ 	.byte	0x02, 0x03, 0x00, 0x00, 0x02, 0x06, 0x01, 0x00, 0x04, 0x0b, 0x08, 0x00, 0x09, 0x00, 0x00, 0x00
        /*0020*/ 	.byte	0x00, 0x00, 0x00, 0x00


//--------------------- .nv.info._Z17count_word_kernelPPcPiiPKci --------------------------
	.section	.nv.info._Z17count_word_kernelPPcPiiPKci,"",@"SHT_CUDA_INFO"
	.sectionflags	@""
	.align	4


	//----- nvinfo : EIATTR_CUDA_API_VERSION
	.align		4
        /*0000*/ 	.byte	0x04, 0x37
        /*0002*/ 	.short	(.L_7 - .L_6)
.L_6:
        /*0004*/ 	.word	0x00000082


	//----- nvinfo : EIATTR_KPARAM_INFO
	.align		4
.L_7:
        /*0008*/ 	.byte	0x04, 0x17
        /*000a*/ 	.short	(.L_9 - .L_8)
.L_8:
        /*000c*/ 	.word	0x00000000
        /*0010*/ 	.short	0x0004
        /*0012*/ 	.short	0x0020
        /*0014*/ 	.byte	0x00, 0xf0, 0x11, 0x00


	//----- nvinfo : EIATTR_KPARAM_INFO
	.align		4
.L_9:
        /*0018*/ 	.byte	0x04, 0x17
        /*001a*/ 	.short	(.L_11 - .L_10)
.L_10:
        /*001c*/ 	.word	0x00000000
        /*0020*/ 	.short	0x0003
        /*0022*/ 	.short	0x0018
        /*0024*/ 	.byte	0x00, 0xf5, 0x21, 0x00


	//----- nvinfo : EIATTR_KPARAM_INFO
	.align		4
.L_11:
        /*0028*/ 	.byte	0x04, 0x17
        /*002a*/ 	.short	(.L_13 - .L_12)
.L_12:
        /*002c*/ 	.word	0x00000000
        /*0030*/ 	.short	0x0002
        /*0032*/ 	.short	0x0010
        /*0034*/ 	.byte	0x00, 0xf0, 0x11, 0x00


	//----- nvinfo : EIATTR_KPARAM_INFO
	.align		4
.L_13:
        /*0038*/ 	.byte	0x04, 0x17
        /*003a*/ 	.short	(.L_15 - .L_14)
.L_14:
        /*003c*/ 	.word	0x00000000
        /*0040*/ 	.short	0x0001
        /*0042*/ 	.short	0x0008
        /*0044*/ 	.byte	0x00, 0xf5, 0x21, 0x00


	//----- nvinfo : EIATTR_KPARAM_INFO
	.align		4
.L_15:
        /*0048*/ 	.byte	0x04, 0x17
        /*004a*/ 	.short	(.L_17 - .L_16)
.L_16:
        /*004c*/ 	.word	0x00000000
        /*0050*/ 	.short	0x0000
        /*0052*/ 	.short	0x0000
        /*0054*/ 	.byte	0x00, 0xf5, 0x21, 0x00


	//----- nvinfo : EIATTR_SPARSE_MMA_MASK
	.align		4
.L_17:
        /*0058*/ 	.byte	0x03, 0x50
        /*005a*/ 	.short	0x0000


	//----- nvinfo : EIATTR_MAXREG_COUNT
	.align		4
        /*005c*/ 	.byte	0x03, 0x1b
        /*005e*/ 	.short	0x00ff


	//----- nvinfo : EIATTR_MERCURY_ISA_VERSION
	.align		4
        /*0060*/ 	.byte	0x03, 0x5f
        /*0062*/ 	.short	0x0101


	//----- nvinfo : EIATTR_INT_WARP_WIDE_INSTR_OFFSETS
	.align		4
        /*0064*/ 	.byte	0x04, 0x31
        /*0066*/ 	.short	(.L_19 - .L_18)


	//   ....[0]....
.L_18:
        /*0068*/ 	.word	0x00000330


	//----- nvinfo : EIATTR_VRC_CTA_INIT_COUNT
	.align		4
.L_19:
        /*006c*/ 	.byte	0x02, 0x4a
	.zero		1
	.zero		1


	//----- nvinfo : EIATTR_EXIT_INSTR_OFFSETS
	.align		4
        /*0070*/ 	.byte	0x04, 0x1c
        /*0072*/ 	.short	(.L_21 - .L_20)


	//   ....[0]....
.L_20:
        /*0074*/ 	.word	0x00000070


	//   ....[1]....
        /*0078*/ 	.word	0x000001e0


	//   ....[2]....
        /*007c*/ 	.word	0x000002a0


	//   ....[3]....
        /*0080*/ 	.word	0x00000300


	//   ....[4]....
        /*0084*/ 	.word	0x00000380


	//----- nvinfo : EIATTR_CRS_STACK_SIZE
	.align		4
.L_21:
        /*0088*/ 	.byte	0x04, 0x1e
        /*008a*/ 	.short	(.L_23 - .L_22)
.L_22:
        /*008c*/ 	.word	0x00000000


	//----- nvinfo : EIATTR_CBANK_PARAM_SIZE
	.align		4
.L_23:
        /*0090*/ 	.byte	0x03, 0x19
        /*0092*/ 	.short	0x0024


	//----- nvinfo : EIATTR_PARAM_CBANK
	.align		4
        /*0094*/ 	.byte	0x04, 0x0a
        /*0096*/ 	.short	(.L_25 - .L_24)
	.align		4
.L_24:
        /*0098*/ 	.word	index@(.nv.constant0._Z17count_word_kernelPPcPiiPKci)
        /*009c*/ 	.short	0x0380
        /*009e*/ 	.short	0x0024


	//----- nvinfo : EIATTR_SW_WAR
	.align		4
.L_25:
        /*00a0*/ 	.byte	0x04, 0x36
        /*00a2*/ 	.short	(.L_27 - .L_26)
.L_26:
        /*00a4*/ 	.word	0x00000008
.L_27:


//--------------------- .nv.callgraph             --------------------------
	.section	.nv.callgraph,"",@"SHT_CUDA_CALLGRAPH"
	.align	4
	.sectionentsize	8
	.align		4
        /*0000*/ 	.word	0x00000000
	.align		4
        /*0004*/ 	.word	0xffffffff
	.align		4
        /*0008*/ 	.word	0x00000000
	.align		4
        /*000c*/ 	.word	0xfffffffe
	.align		4
        /*0010*/ 	.word	0x00000000
	.align		4
        /*0014*/ 	.word	0xfffffffd
	.align		4
        /*0018*/ 	.word	0x00000000
	.align		4
        /*001c*/ 	.word	0xfffffffc


//--------------------- .text._Z17count_word_kernelPPcPiiPKci --------------------------
	.section	.text._Z17count_word_kernelPPcPiiPKci,"ax",@progbits
	.align	128
        .global         _Z17count_word_kernelPPcPiiPKci
        .type           _Z17count_word_kernelPPcPiiPKci,@function
        .size           _Z17count_word_kernelPPcPiiPKci,(.L_x_5 - _Z17count_word_kernelPPcPiiPKci)
        .other          _Z17count_word_kernelPPcPiiPKci,@"STO_CUDA_ENTRY STV_DEFAULT"
_Z17count_word_kernelPPcPiiPKci:
.text._Z17count_word_kernelPPcPiiPKci:
[----:B------:R-:W-:Y:S01]  /*0000*/  LDC R1, c[0x0][0x37c] ;  /* 0x0000df00ff017b82 */ /* 0x000fe20000000800 */
[----:B------:R-:W0:Y:S07]  /*0010*/  S2R R0, SR_TID.X ;  /* 0x0000000000007919 */ /* 0x000e2e0000002100 */
[----:B------:R-:W0:Y:S01]  /*0020*/  S2UR UR4, SR_CTAID.X ;  /* 0x00000000000479c3 */ /* 0x000e220000002500 */
[----:B------:R-:W1:Y:S07]  /*0030*/  LDCU UR5, c[0x0][0x390] ;  /* 0x00007200ff0577ac */ /* 0x000e6e0008000800 */
[----:B------:R-:W0:Y:S02]  /*0040*/  LDC R5, c[0x0][0x360] ;  /* 0x0000d800ff057b82 */ /* 0x000e240000000800 */
[----:B0-----:R-:W-:-:S05]  /*0050*/  IMAD R5, R5, UR4, R0 ;  /* 0x0000000405057c24 */ /* 0x001fca000f8e0200 */
[----:B-1----:R-:W-:-:S13]  /*0060*/  ISETP.GE.AND P0, PT, R5, UR5, PT ;  /* 0x0000000505007c0c */ /* 0x002fda000bf06270 */
[----:B------:R-:W-:Y:S05]  /*0070*/  @P0 EXIT ;  /* 0x000000000000094d */ /* 0x000fea0003800000 */
[----:B------:R-:W0:Y:S01]  /*0080*/  LDC.64 R2, c[0x0][0x380] ;  /* 0x0000e000ff027b82 */ /* 0x000e220000000a00 */
[----:B------:R-:W1:Y:S01]  /*0090*/  LDCU.64 UR4, c[0x0][0x358] ;  /* 0x00006b00ff0477ac */ /* 0x000e620008000a00 */
[----:B------:R-:W2:Y:S01]  /*00a0*/  LDCU UR6, c[0x0][0x3a0] ;  /* 0x00007400ff0677ac */ /* 0x000ea20008000800 */
[----:B0-----:R-:W-:-:S06]  /*00b0*/  IMAD.WIDE R2, R5, 0x8, R2 ;  /* 0x0000000805027825 */ /* 0x001fcc00078e0202 */
[----:B-1----:R-:W5:Y:S01]  /*00c0*/  LDG.E.64 R2, desc[UR4][R2.64] ;  /* 0x0000000402027981 */ /* 0x002f62000c1e1b00 */
[----:B--2---:R-:W-:Y:S01]  /*00d0*/  UISETP.GE.AND UP0, UPT, UR6, 0x1, UPT ;  /* 0x000000010600788c */ /* 0x004fe2000bf06270 */
[----:B------:R-:W-:-:S08]  /*00e0*/  CS2R R4, SRZ ;  /* 0x0000000000047805 */ /* 0x000fd0000001ff00 */
[----:B------:R-:W-:Y:S05]  /*00f0*/  BRA.U !UP0, `(.L_x_0) ;  /* 0x0000000108587547 */ /* 0x000fea000b800000 */
[----:B------:R-:W-:Y:S01]  /*0100*/  BSSY.RECONVERGENT B0, `(.L_x_1) ;  /* 0x0000013000007945 */ /* 0x000fe20003800200 */
[----:B------:R-:W-:Y:S01]  /*0110*/  IMAD.MOV.U32 R7, RZ, RZ, RZ ;  /* 0x000000ffff077224 */ /* 0x000fe200078e00ff */
[----:B------:R-:W0:Y:S01]  /*0120*/  LDCU UR8, c[0x0][0x3a0] ;  /* 0x00007400ff0877ac */ /* 0x000e220008000800 */
[----:B------:R-:W1:Y:S01]  /*0130*/  LDCU UR9, c[0x0][0x3a0] ;  /* 0x00007400ff0977ac */ /* 0x000e620008000800 */
[----:B------:R-:W2:Y:S04]  /*0140*/  LDCU.64 UR6, c[0x0][0x398] ;  /* 0x00007300ff0677ac */ /* 0x000ea80008000a00 */
.L_x_3:
[----:B-----5:R-:W-:-:S05]  /*0150*/  IADD3 R4, P0, PT, R2, R7, RZ ;  /* 0x0000000702047210 */ /* 0x020fca0007f1e0ff */
[----:B------:R-:W-:-:S05]  /*0160*/  IMAD.X R5, RZ, RZ, R3, P0 ;  /* 0x000000ffff057224 */ /* 0x000fca00000e0603 */
[----:B------:R-:W3:Y:S02]  /*0170*/  LD.E.U8 R9, desc[UR4][R4.64] ;  /* 0x0000000404097980 */ /* 0x000ee4000c101100 */
[----:B---3--:R-:W-:-:S13]  /*0180*/  ISETP.NE.AND P0, PT, R9, RZ, PT ;  /* 0x000000ff0900720c */ /* 0x008fda0003f05270 */
[----:B------:R-:W-:Y:S05]  /*0190*/  @!P0 BRA `(.L_x_2) ;  /* 0x0000000000248947 */ /* 0x000fea0003800000 */
[----:B--2---:R-:W-:-:S05]  /*01a0*/  IADD3 R4, P0, PT, R7, UR6, RZ ;  /* 0x0000000607047c10 */ /* 0x004fca000ff1e0ff */
[----:B------:R-:W-:-:S05]  /*01b0*/  IMAD.X R5, RZ, RZ, UR7, P0 ;  /* 0x00000007ff057e24 */ /* 0x000fca00080e06ff */
[----:B------:R-:W2:Y:S02]  /*01c0*/  LDG.E.U8 R4, desc[UR4][R4.64] ;  /* 0x0000000404047981 */ /* 0x000ea4000c1e1100 */
[----:B--2---:R-:W-:-:S13]  /*01d0*/  ISETP.NE.AND P0, PT, R9, R4, PT ;  /* 0x000000040900720c */ /* 0x004fda0003f05270 */
[----:B01----:R-:W-:Y:S05]  /*01e0*/  @P0 EXIT ;  /* 0x000000000000094d */ /* 0x003fea0003800000 */
[----:B------:R-:W-:-:S05]  /*01f0*/  VIADD R7, R7, 0x1 ;  /* 0x0000000107077836 */ /* 0x000fca0000000000 */
[----:B------:R-:W-:-:S13]  /*0200*/  ISETP.NE.AND P0, PT, R7, UR9, PT ;  /* 0x0000000907007c0c */ /* 0x000fda000bf05270 */
[----:B------:R-:W-:Y:S05]  /*0210*/  @P0 BRA `(.L_x_3) ;  /* 0xfffffffc00cc0947 */ /* 0x000fea000383ffff */
[----:B------:R-:W-:-:S07]  /*0220*/  IMAD.U32 R7, RZ, RZ, UR8 ;  /* 0x00000008ff077e24 */ /* 0x000fce000f8e00ff */
.L_x_2:
[----:B012---:R-:W-:Y:S05]  /*0230*/  BSYNC.RECONVERGENT B0 ;  /* 0x0000000000007941 */ /* 0x007fea0003800200 */
.L_x_1:
[----:B------:R-:W-:Y:S02]  /*0240*/  IMAD.MOV.U32 R4, RZ, RZ, R7 ;  /* 0x000000ffff047224 */ /* 0x000fe400078e0007 */
[----:B------:R-:W-:-:S07]  /*0250*/  IMAD.MOV.U32 R5, RZ, RZ, RZ ;  /* 0x000000ffff057224 */ /* 0x000fce00078e00ff */
.L_x_0:
[----:B-----5:R-:W-:-:S05]  /*0260*/  IADD3 R2, P0, PT, R2, R4, RZ ;  /* 0x0000000402027210 */ /* 0x020fca0007f1e0ff */
[----:B------:R-:W-:-:S05]  /*0270*/  IMAD.X R3, R3, 0x1, R5, P0 ;  /* 0x0000000103037824 */ /* 0x000fca00000e0605 */
[----:B------:R-:W2:Y:S02]  /*0280*/  LD.E.U8 R2, desc[UR4][R2.64] ;  /* 0x0000000402027980 */ /* 0x000ea4000c101100 */
[----:B--2---:R-:W-:-:S13]  /*0290*/  ISETP.NE.AND P0, PT, R2, RZ, PT ;  /* 0x000000ff0200720c */ /* 0x004fda0003f05270 */
[----:B------:R-:W-:Y:S05]  /*02a0*/  @P0 EXIT ;  /* 0x000000000000094d */ /* 0x000fea0003800000 */
[----:B------:R-:W0:Y:S02]  /*02b0*/  LDCU.64 UR6, c[0x0][0x398] ;  /* 0x00007300ff0677ac */ /* 0x000e240008000a00 */
[----:B0-----:R-:W-:-:S04]  /*02c0*/  IADD3 R2, P0, PT, R4, UR6, RZ ;  /* 0x0000000604027c10 */ /* 0x001fc8000ff1e0ff */
[----:B------:R-:W-:-:S05]  /*02d0*/  IADD3.X R3, PT, PT, R5, UR7, RZ, P0, !PT ;  /* 0x0000000705037c10 */ /* 0x000fca00087fe4ff */
[----:B------:R-:W2:Y:S02]  /*02e0*/  LDG.E.U8 R2, desc[UR4][R2.64] ;  /* 0x0000000402027981 */ /* 0x000ea4000c1e1100 */
[----:B--2---:R-:W-:-:S13]  /*02f0*/  ISETP.NE.AND P0, PT, R2, RZ, PT ;  /* 0x000000ff0200720c */ /* 0x004fda0003f05270 */
[----:B------:R-:W-:Y:S05]  /*0300*/  @P0 EXIT ;  /* 0x000000000000094d */ /* 0x000fea0003800000 */
[----:B------:R-:W0:Y:S01]  /*0310*/  S2R R0, SR_LANEID ;  /* 0x0000000000007919 */ /* 0x000e220000000000 */
[----:B------:R-:W1:Y:S01]  /*0320*/  LDC.64 R2, c[0x0][0x388] ;  /* 0x0000e200ff027b82 */ /* 0x000e620000000a00 */
[----:B------:R-:W-:Y:S02]  /*0330*/  VOTEU.ANY UR6, UPT, PT ;  /* 0x0000000000067886 */ /* 0x000fe400038e0100 */
[----:B------:R-:W-:Y:S02]  /*0340*/  UFLO.U32 UR7, UR6 ;  /* 0x00000006000772bd */ /* 0x000fe400080e0000 */
[----:B------:R-:W1:Y:S04]  /*0350*/  POPC R5, UR6 ;  /* 0x0000000600057d09 */ /* 0x000e680008000000 */
[----:B0-----:R-:W-:-:S13]  /*0360*/  ISETP.EQ.U32.AND P0, PT, R0, UR7, PT ;  /* 0x0000000700007c0c */ /* 0x001fda000bf02070 */
[----:B-1----:R-:W-:Y:S01]  /*0370*/  @P0 REDG.E.ADD.STRONG.GPU desc[UR4][R2.64], R5 ;  /* 0x000000050200098e */ /* 0x002fe2000c12e104 */
[----:B------:R-:W-:Y:S05]  /*0380*/  EXIT ;  /* 0x000000000000794d */ /* 0x000fea0003800000 */
.L_x_4:
[----:B------:R-:W-:-:S00]  /*0390*/  BRA `(.L_x_4) ;  /* 0xfffffffc00fc7947 */ /* 0x000fc0000383ffff */
[----:B------:R-:W-:-:S00]  /*03a0*/  NOP ;  /* 0x0000000000007918 */ /* 0x000fc00000000000 */
        /* <DEDUP_REMOVED lines=13> */
.L_x_5:


//--------------------- .nv.shared.reserved.0     --------------------------
	.section	.nv.shared.reserved.0,"aw",@nobits
	.weak		__nv_reservedSMEM_offset_0_alias
	.size		__nv_reservedSMEM_offset_0_alias, 0, 64
	.other		__nv_reservedSMEM_offset_0_alias,@"STO_CUDA_RESERVED_SHARED STV_DEFAULT"
__nv_reservedSMEM_offset_0_alias:
	.zero		0
	.zero		64


//--------------------- .nv.constant0._Z17count_word_kernelPPcPiiPKci --------------------------
	.section	.nv.constant0._Z17count_word_kernelPPcPiiPKci,"a",@progbits
	.sectionflags	@""
	.align	4
.nv.constant0._Z17count_word_kernelPPcPiiPKci:
	.zero		932


//--------------------- SYMBOLS --------------------------

	.type		.nv.reservedSmem.offset0,@object
	.size		.nv.reservedSmem.offset0,0x4
